	.headerflags	@"EF_CUDA_TEXMODE_UNIFIED EF_CUDA_64BIT_ADDRESS EF_CUDA_ACCELERATORS EF_CUDA_SM90 EF_CUDA_VIRTUAL_SM(EF_CUDA_SM90)"
	.elftype	@"ET_EXEC"


//--------------------- .nv.info                  --------------------------
	.section	.nv.info,"",@"SHT_CUDA_INFO"
	.align	4


	//----- nvinfo : EIATTR_REGCOUNT
	.align		4
        /*0000*/ 	.byte	0x04, 0x2f
        /*0002*/ 	.short	(.L_1 - .L_0)
	.align		4
.L_0:
        /*0004*/ 	.word	index@(triton_poi_fused_max_pool2d_with_indices_7)
        /*0008*/ 	.word	0x00000016


	//----- nvinfo : EIATTR_MIN_STACK_SIZE
	.align		4
.L_1:
        /*000c*/ 	.byte	0x04, 0x12
        /*000e*/ 	.short	(.L_3 - .L_2)
	.align		4
.L_2:
        /*0010*/ 	.word	index@(triton_poi_fused_max_pool2d_with_indices_7)
        /*0014*/ 	.word	0x00000000


	//----- nvinfo : EIATTR_FRAME_SIZE
	.align		4
.L_3:
        /*0018*/ 	.byte	0x04, 0x11
        /*001a*/ 	.short	(.L_5 - .L_4)
	.align		4
.L_4:
        /*001c*/ 	.word	index@(triton_poi_fused_max_pool2d_with_indices_7)
        /*0020*/ 	.word	0x00000000


	//----- nvinfo : EIATTR_MIN_STACK_SIZE
	.align		4
.L_5:
        /*0024*/ 	.byte	0x04, 0x12
        /*0026*/ 	.short	(.L_7 - .L_6)
	.align		4
.L_6:
        /*0028*/ 	.word	index@(triton_poi_fused_max_pool2d_with_indices_7)
        /*002c*/ 	.word	0x00000000
.L_7:


//--------------------- .nv.info.triton_poi_fused_max_pool2d_with_indices_7 --------------------------
	.section	.nv.info.triton_poi_fused_max_pool2d_with_indices_7,"",@"SHT_CUDA_INFO"
	.sectionflags	@""
	.align	4


	//----- nvinfo : EIATTR_CUDA_API_VERSION
	.align		4
        /*0000*/ 	.byte	0x04, 0x37
        /*0002*/ 	.short	(.L_9 - .L_8)
.L_8:
        /*0004*/ 	.word	0x0000007c


	//----- nvinfo : EIATTR_KPARAM_INFO
	.align		4
.L_9:
        /*0008*/ 	.byte	0x04, 0x17
        /*000a*/ 	.short	(.L_11 - .L_10)
.L_10:
        /*000c*/ 	.word	0x00000000
        /*0010*/ 	.short	0x0003
        /*0012*/ 	.short	0x0018
        /*0014*/ 	.byte	0x00, 0xf0, 0x11, 0x00


	//----- nvinfo : EIATTR_KPARAM_INFO
	.align		4
.L_11:
        /*0018*/ 	.byte	0x04, 0x17
        /*001a*/ 	.short	(.L_13 - .L_12)
.L_12:
        /*001c*/ 	.word	0x00000000
        /*0020*/ 	.short	0x0002
        /*0022*/ 	.short	0x0010
        /*0024*/ 	.byte	0x00, 0xf4, 0x21, 0x00


	//----- nvinfo : EIATTR_KPARAM_INFO
	.align		4
.L_13:
        /*0028*/ 	.byte	0x04, 0x17
        /*002a*/ 	.short	(.L_15 - .L_14)
.L_14:
        /*002c*/ 	.word	0x00000000
        /*0030*/ 	.short	0x0001
        /*0032*/ 	.short	0x0008
        /*0034*/ 	.byte	0x00, 0xf4, 0x21, 0x00


	//----- nvinfo : EIATTR_KPARAM_INFO
	.align		4
.L_15:
        /*0038*/ 	.byte	0x04, 0x17
        /*003a*/ 	.short	(.L_17 - .L_16)
.L_16:
        /*003c*/ 	.word	0x00000000
        /*0040*/ 	.short	0x0000
        /*0042*/ 	.short	0x0000
        /*0044*/ 	.byte	0x00, 0xf4, 0x21, 0x00


	//----- nvinfo : EIATTR_SPARSE_MMA_MASK
	.align		4
.L_17:
        /*0048*/ 	.byte	0x03, 0x50
        /*004a*/ 	.short	0x0000


	//----- nvinfo : EIATTR_MAXREG_COUNT
	.align		4
        /*004c*/ 	.byte	0x03, 0x1b
        /*004e*/ 	.short	0x00ff


	//----- nvinfo : EIATTR_EXIT_INSTR_OFFSETS
	.align		4
        /*0050*/ 	.byte	0x04, 0x1c
        /*0052*/ 	.short	(.L_19 - .L_18)


	//   ....[0]....
.L_18:
        /*0054*/ 	.word	0x00000480


	//----- nvinfo : EIATTR_REQNTID
	.align		4
.L_19:
        /*0058*/ 	.byte	0x04, 0x10
        /*005a*/ 	.short	(.L_21 - .L_20)
.L_20:
        /*005c*/ 	.word	0x00000080
        /*0060*/ 	.word	0x00000001
        /*0064*/ 	.word	0x00000001


	//----- nvinfo : EIATTR_CBANK_PARAM_SIZE
	.align		4
.L_21:
        /*0068*/ 	.byte	0x03, 0x19
        /*006a*/ 	.short	0x001c


	//----- nvinfo : EIATTR_PARAM_CBANK
	.align		4
        /*006c*/ 	.byte	0x04, 0x0a
        /*006e*/ 	.short	(.L_23 - .L_22)
	.align		4
.L_22:
        /*0070*/ 	.word	index@(.nv.constant0.triton_poi_fused_max_pool2d_with_indices_7)
        /*0074*/ 	.short	0x0210
        /*0076*/ 	.short	0x001c


	//----- nvinfo : EIATTR_SW_WAR
	.align		4
.L_23:
        /*0078*/ 	.byte	0x04, 0x36
        /*007a*/ 	.short	(.L_25 - .L_24)
.L_24:
        /*007c*/ 	.word	0x00000008
.L_25:


//--------------------- .nv.callgraph             --------------------------
	.section	.nv.callgraph,"",@"SHT_CUDA_CALLGRAPH"
	.align	4
	.sectionentsize	8
	.align		4
        /*0000*/ 	.word	0x00000000
	.align		4
        /*0004*/ 	.word	0xffffffff
	.align		4
        /*0008*/ 	.word	0x00000000
	.align		4
        /*000c*/ 	.word	0xfffffffe
	.align		4
        /*0010*/ 	.word	0x00000000
	.align		4
        /*0014*/ 	.word	0xfffffffd
	.align		4
        /*0018*/ 	.word	0x00000000
	.align		4
        /*001c*/ 	.word	0xfffffffc


//--------------------- .text.triton_poi_fused_max_pool2d_with_indices_7 --------------------------
	.section	.text.triton_poi_fused_max_pool2d_with_indices_7,"ax",@progbits
	.align	128
        .global         triton_poi_fused_max_pool2d_with_indices_7
        .type           triton_poi_fused_max_pool2d_with_indices_7,@function
        .size           triton_poi_fused_max_pool2d_with_indices_7,(.L_x_1 - triton_poi_fused_max_pool2d_with_indices_7)
        .other          triton_poi_fused_max_pool2d_with_indices_7,@"STO_CUDA_ENTRY STV_DEFAULT"
triton_poi_fused_max_pool2d_with_indices_7:
.text.triton_poi_fused_max_pool2d_with_indices_7:
[----:B------:R-:W-:Y:S01]  /*0000*/  LDC R1, c[0x0][0x28] ;  /* 0x00000a00ff017b82 */ /* 0x000fe20000000800 */
[----:B------:R-:W1:Y:S07]  /*0010*/  S2R R0, SR_TID.X ;  /* 0x0000000000007919 */ /* 0x000e6e0000002100 */
[----:B------:R-:W2:Y:S01]  /*0020*/  LDC.64 R2, c[0x0][0x210] ;  /* 0x00008400ff027b82 */ /* 0x000ea20000000a00 */
[----:B------:R-:W-:Y:S01]  /*0030*/  ULDC.64 UR4, c[0x0][0x208] ;  /* 0x0000820000047ab9 */ /* 0x000fe20000000a00 */
[----:B------:R-:W-:Y:S01]  /*0040*/  ULDC.64 UR6, c[0x0][0x220] ;  /* 0x0000880000067ab9 */ /* 0x000fe20000000a00 */
[----:B------:R-:W3:Y:S01]  /*0050*/  S2R R7, SR_CTAID.X ;  /* 0x0000000000077919 */ /* 0x000ee20000002500 */
[----:B-1----:R-:W-:Y:S01]  /*0060*/  IMAD.SHL.U32 R0, R0, 0x2, RZ ;  /* 0x0000000200007824 */ /* 0x002fe200078e00ff */
[----:B---3--:R-:W-:-:S04]  /*0070*/  SHF.R.S32.HI R9, RZ, 0x17, R7 ;  /* 0x00000017ff097819 */ /* 0x008fc80000011407 */
[----:B------:R-:W-:Y:S02]  /*0080*/  LOP3.LUT R0, R0, 0xfe, RZ, 0xc0, !PT ;  /* 0x000000fe00007812 */ /* 0x000fe400078ec0ff */
[----:B------:R-:W-:-:S03]  /*0090*/  SGXT R9, R9, 0x1 ;  /* 0x000000010909781a */ /* 0x000fc60000000200 */
[----:B------:R-:W-:-:S04]  /*00a0*/  IMAD R0, R7, 0x100, R0 ;  /* 0x0000010007007824 */ /* 0x000fc800078e0200 */
[----:B------:R-:W-:Y:S01]  /*00b0*/  VIADD R4, R0, 0x1 ;  /* 0x0000000100047836 */ /* 0x000fe20000000000 */
[----:B------:R-:W-:-:S04]  /*00c0*/  SHF.R.S32.HI R5, RZ, 0x1f, R0 ;  /* 0x0000001fff057819 */ /* 0x000fc80000011400 */
[----:B------:R-:W-:Y:S02]  /*00d0*/  LEA.HI R5, R5, R0, RZ, 0x4 ;  /* 0x0000000005057211 */ /* 0x000fe400078f20ff */
[----:B------:R-:W-:Y:S02]  /*00e0*/  LEA.HI R9, R9, R4, RZ, 0x4 ;  /* 0x0000000409097211 */ /* 0x000fe400078f20ff */
[C---:B------:R-:W-:Y:S01]  /*00f0*/  LOP3.LUT R7, R5.reuse, 0x7ffffff0, RZ, 0xc0, !PT ;  /* 0x7ffffff005077812 */ /* 0x040fe200078ec0ff */
[----:B------:R-:W-:Y:S01]  /*0100*/  IMAD.SHL.U32 R5, R5, 0x4, RZ ;  /* 0x0000000405057824 */ /* 0x000fe200078e00ff */
[----:B------:R-:W-:-:S03]  /*0110*/  LOP3.LUT R9, R9, 0x7ffffff0, RZ, 0xc0, !PT ;  /* 0x7ffffff009097812 */ /* 0x000fc600078ec0ff */
[----:B------:R-:W-:Y:S01]  /*0120*/  IMAD.IADD R7, R0, 0x1, -R7 ;  /* 0x0000000100077824 */ /* 0x000fe200078e0a07 */
[----:B------:R-:W-:Y:S01]  /*0130*/  LOP3.LUT R5, R5, 0xffffffc0, RZ, 0xc0, !PT ;  /* 0xffffffc005057812 */ /* 0x000fe200078ec0ff */
[----:B------:R-:W-:-:S04]  /*0140*/  IMAD.IADD R4, R4, 0x1, -R9 ;  /* 0x0000000104047824 */ /* 0x000fc800078e0a09 */
[--C-:B------:R-:W-:Y:S02]  /*0150*/  IMAD R15, R7, 0x2, R5.reuse ;  /* 0x00000002070f7824 */ /* 0x100fe400078e0205 */
[----:B------:R-:W-:Y:S02]  /*0160*/  IMAD R17, R4, 0x2, R5 ;  /* 0x0000000204117824 */ /* 0x000fe400078e0205 */
[----:B--2---:R-:W-:-:S04]  /*0170*/  IMAD.WIDE R8, R15, 0x4, R2 ;  /* 0x000000040f087825 */ /* 0x004fc800078e0202 */
[----:B------:R-:W-:Y:S01]  /*0180*/  VIADD R13, R15, 0x20 ;  /* 0x000000200f0d7836 */ /* 0x000fe20000000000 */
[----:B------:R-:W2:Y:S01]  /*0190*/  LDG.E.EL R4, desc[UR4][R8.64] ;  /* 0x0000000408047981 */ /* 0x000ea2000c2e1900 */
[----:B------:R-:W-:-:S03]  /*01a0*/  IMAD.WIDE R10, R17, 0x4, R2 ;  /* 0x00000004110a7825 */ /* 0x000fc600078e0202 */
[----:B------:R1:W2:Y:S01]  /*01b0*/  LDG.E.EL R18, desc[UR4][R8.64+0x4] ;  /* 0x0000040408127981 */ /* 0x0002a2000c2e1900 */
[----:B------:R-:W-:-:S03]  /*01c0*/  IMAD.WIDE R12, R13, 0x4, R2 ;  /* 0x000000040d0c7825 */ /* 0x000fc600078e0202 */
[----:B------:R-:W3:Y:S01]  /*01d0*/  LDG.E.EL R16, desc[UR4][R10.64] ;  /* 0x000000040a107981 */ /* 0x000ee2000c2e1900 */
[----:B------:R-:W-:-:S03]  /*01e0*/  VIADD R7, R17, 0x20 ;  /* 0x0000002011077836 */ /* 0x000fc60000000000 */
[----:B------:R-:W3:Y:S01]  /*01f0*/  LDG.E.EL R19, desc[UR4][R10.64+0x4] ;  /* 0x000004040a137981 */ /* 0x000ee2000c2e1900 */
[----:B------:R-:W-:-:S03]  /*0200*/  IMAD.WIDE R6, R7, 0x4, R2 ;  /* 0x0000000407067825 */ /* 0x000fc600078e0202 */
[----:B------:R4:W5:Y:S01]  /*0210*/  LDG.E.EL R5, desc[UR4][R12.64] ;  /* 0x000000040c057981 */ /* 0x000962000c2e1900 */
[----:B------:R-:W-:-:S03]  /*0220*/  VIADD R15, R15, 0x21 ;  /* 0x000000210f0f7836 */ /* 0x000fc60000000000 */
[----:B------:R-:W5:Y:S01]  /*0230*/  LDG.E.EL R6, desc[UR4][R6.64] ;  /* 0x0000000406067981 */ /* 0x000f62000c2e1900 */
[----:B------:R-:W-:Y:S02]  /*0240*/  VIADD R17, R17, 0x21 ;  /* 0x0000002111117836 */ /* 0x000fe40000000000 */
[--C-:B-1----:R-:W-:Y:S01]  /*0250*/  IMAD.WIDE R8, R15, 0x4, R2.reuse ;  /* 0x000000040f087825 */ /* 0x102fe200078e0202 */
[----:B----4-:R-:W1:Y:S03]  /*0260*/  LDC.64 R12, c[0x0][0x218] ;  /* 0x00008600ff0c7b82 */ /* 0x010e660000000a00 */
[----:B------:R-:W-:Y:S02]  /*0270*/  IMAD.WIDE R14, R17, 0x4, R2 ;  /* 0x00000004110e7825 */ /* 0x000fe400078e0202 */
[----:B------:R1:W4:Y:S04]  /*0280*/  LDG.E.EL R2, desc[UR4][R8.64] ;  /* 0x0000000408027981 */ /* 0x000328000c2e1900 */
[----:B------:R-:W4:Y:S01]  /*0290*/  LDG.E.EL R3, desc[UR4][R14.64] ;  /* 0x000000040e037981 */ /* 0x000f22000c2e1900 */
[----:B-1----:R-:W-:Y:S01]  /*02a0*/  IMAD.WIDE R8, R0, 0x4, R12 ;  /* 0x0000000400087825 */ /* 0x002fe200078e020c */
[----:B--2---:R-:W-:-:S02]  /*02b0*/  FSETP.GT.AND P3, PT, R18, R4, PT ;  /* 0x000000041200720b */ /* 0x004fc40003f64000 */
[----:B------:R-:W-:Y:S02]  /*02c0*/  FSETP.NAN.AND P0, PT, R18, R18, PT ;  /* 0x000000121200720b */ /* 0x000fe40003f08000 */
[----:B---3--:R-:W-:Y:S02]  /*02d0*/  FSETP.GT.AND P2, PT, R19, R16, PT ;  /* 0x000000101300720b */ /* 0x008fe40003f44000 */
[----:B-----5:R-:W-:-:S07]  /*02e0*/  FSETP.NAN.AND P4, PT, R5, R5, PT ;  /* 0x000000050500720b */ /* 0x020fce0003f88000 */
[----:B------:R-:W-:Y:S02]  /*02f0*/  @!P3 SEL R18, R18, R4, P0 ;  /* 0x000000041212b207 */ /* 0x000fe40000000000 */
[----:B------:R-:W-:Y:S02]  /*0300*/  FSETP.NAN.AND P1, PT, R6, R6, PT ;  /* 0x000000060600720b */ /* 0x000fe40003f28000 */
[C---:B------:R-:W-:Y:S02]  /*0310*/  FSETP.NAN.AND P5, PT, R19.reuse, R19, PT ;  /* 0x000000131300720b */ /* 0x040fe40003fa8000 */
[----:B------:R-:W-:Y:S02]  /*0320*/  FSETP.GEU.AND P0, PT, R18, R5, PT ;  /* 0x000000051200720b */ /* 0x000fe40003f0e000 */
[----:B------:R-:W-:Y:S02]  /*0330*/  @!P2 SEL R19, R19, R16, P5 ;  /* 0x000000101313a207 */ /* 0x000fe40002800000 */
[----:B------:R-:W-:-:S02]  /*0340*/  @!P4 SEL R5, R5, R18, !P0 ;  /* 0x000000120505c207 */ /* 0x000fc40004000000 */
[----:B------:R-:W-:Y:S02]  /*0350*/  FSETP.GEU.AND P4, PT, R19, R6, PT ;  /* 0x000000061300720b */ /* 0x000fe40003f8e000 */
[----:B------:R-:W-:Y:S02]  /*0360*/  SEL R4, RZ, 0x1, !P3 ;  /* 0x00000001ff047807 */ /* 0x000fe40005800000 */
[----:B------:R-:W-:Y:S02]  /*0370*/  SEL R7, RZ, 0x1, !P2 ;  /* 0x00000001ff077807 */ /* 0x000fe40005000000 */
[----:B----4-:R-:W-:Y:S02]  /*0380*/  FSETP.NAN.AND P3, PT, R2, R2, PT ;  /* 0x000000020200720b */ /* 0x010fe40003f68000 */
[----:B------:R-:W-:Y:S02]  /*0390*/  FSETP.NAN.AND P2, PT, R3, R3, PT ;  /* 0x000000030300720b */ /* 0x000fe40003f48000 */
[----:B------:R-:W-:-:S02]  /*03a0*/  @!P1 SEL R6, R6, R19, !P4 ;  /* 0x0000001306069207 */ /* 0x000fc40006000000 */
[----:B------:R-:W-:Y:S02]  /*03b0*/  SEL R4, R4, 0x2, P0 ;  /* 0x0000000204047807 */ /* 0x000fe40000000000 */
[----:B------:R-:W-:Y:S02]  /*03c0*/  SEL R7, R7, 0x2, P4 ;  /* 0x0000000207077807 */ /* 0x000fe40002000000 */
[----:B------:R-:W-:Y:S02]  /*03d0*/  FSETP.GEU.AND P1, PT, R5, R2, PT ;  /* 0x000000020500720b */ /* 0x000fe40003f2e000 */
[----:B------:R-:W-:Y:S02]  /*03e0*/  FSETP.GEU.AND P0, PT, R6, R3, PT ;  /* 0x000000030600720b */ /* 0x000fe40003f0e000 */
[----:B------:R-:W-:Y:S02]  /*03f0*/  SEL R4, R4, 0x3, P1 ;  /* 0x0000000304047807 */ /* 0x000fe40000800000 */
[----:B------:R-:W-:-:S02]  /*0400*/  SEL R7, R7, 0x3, P0 ;  /* 0x0000000307077807 */ /* 0x000fc40000000000 */
[----:B------:R-:W-:Y:S02]  /*0410*/  IADD3 R10, P4, R0, UR6, RZ ;  /* 0x00000006000a7c10 */ /* 0x000fe4000ff9e0ff */
[----:B------:R-:W-:Y:S01]  /*0420*/  @!P3 SEL R2, R2, R5, !P1 ;  /* 0x000000050202b207 */ /* 0x000fe20004800000 */
[----:B------:R-:W-:Y:S01]  /*0430*/  IMAD R7, R7, 0x100, R4 ;  /* 0x0000010007077824 */ /* 0x000fe200078e0204 */
[----:B------:R-:W-:Y:S02]  /*0440*/  @!P2 SEL R3, R3, R6, !P0 ;  /* 0x000000060303a207 */ /* 0x000fe40004000000 */
[----:B------:R-:W-:-:S03]  /*0450*/  LEA.HI.X.SX32 R11, R0, UR7, 0x1, P4 ;  /* 0x00000007000b7c11 */ /* 0x000fc6000a0f0eff */
[----:B------:R-:W-:Y:S04]  /*0460*/  STG.E.64 desc[UR4][R8.64], R2 ;  /* 0x0000000208007986 */ /* 0x000fe8000c101b04 */
[----:B------:R-:W-:Y:S01]  /*0470*/  STG.E.U16 desc[UR4][R10.64], R7 ;  /* 0x000000070a007986 */ /* 0x000fe2000c101504 */
[----:B------:R-:W-:Y:S05]  /*0480*/  EXIT ;  /* 0x000000000000794d */ /* 0x000fea0003800000 */
.L_x_0:
[----:B------:R-:W-:-:S00]  /*0490*/  BRA `(.L_x_0) ;  /* 0xfffffffc00fc7947 */ /* 0x000fc0000383ffff */
[----:B------:R-:W-:-:S00]  /*04a0*/  NOP ;  /* 0x0000000000007918 */ /* 0x000fc00000000000 */
        /* <DEDUP_REMOVED lines=13> */
.L_x_1:


//--------------------- .nv.constant0.triton_poi_fused_max_pool2d_with_indices_7 --------------------------
	.section	.nv.constant0.triton_poi_fused_max_pool2d_with_indices_7,"a",@progbits
	.sectionflags	@""
	.align	4
.nv.constant0.triton_poi_fused_max_pool2d_with_indices_7:
	.zero		556
